//
// Generated by NVIDIA NVVM Compiler
//
// Compiler Build ID: CL-36424714
// Cuda compilation tools, release 13.0, V13.0.88
// Based on NVVM 20.0.0
//

.version 9.0
.target sm_100
.address_size 64

	// .globl	_Z8sgemm_V3PfS_S_iii
// _ZZ8sgemm_V3PfS_S_iiiE3s_a has been demoted
// _ZZ8sgemm_V3PfS_S_iiiE3s_b has been demoted

.visible .entry _Z8sgemm_V3PfS_S_iii(
	.param .u64 .ptr .align 1 _Z8sgemm_V3PfS_S_iii_param_0,
	.param .u64 .ptr .align 1 _Z8sgemm_V3PfS_S_iii_param_1,
	.param .u64 .ptr .align 1 _Z8sgemm_V3PfS_S_iii_param_2,
	.param .u32 _Z8sgemm_V3PfS_S_iii_param_3,
	.param .u32 _Z8sgemm_V3PfS_S_iii_param_4,
	.param .u32 _Z8sgemm_V3PfS_S_iii_param_5
)
{
	.reg .pred 	%p<3>;
	.reg .b32 	%r<83>;
	.reg .b32 	%f<467>;
	.reg .b64 	%rd<25>;
	// demoted variable
	.shared .align 4 .b8 _ZZ8sgemm_V3PfS_S_iiiE3s_a[8192];
	// demoted variable
	.shared .align 4 .b8 _ZZ8sgemm_V3PfS_S_iiiE3s_b[8192];
	ld.param.u64 	%rd2, [_Z8sgemm_V3PfS_S_iii_param_0];
	ld.param.u64 	%rd4, [_Z8sgemm_V3PfS_S_iii_param_1];
	ld.param.u32 	%r22, [_Z8sgemm_V3PfS_S_iii_param_4];
	ld.param.u32 	%r23, [_Z8sgemm_V3PfS_S_iii_param_5];
	cvta.to.global.u64 	%rd1, %rd4;
	cvta.to.global.u64 	%rd5, %rd2;
	mov.u32 	%r24, %ctaid.x;
	mov.u32 	%r25, %ctaid.y;
	mov.u32 	%r1, %tid.x;
	mov.u32 	%r2, %tid.y;
	mov.u32 	%r26, %ntid.x;
	mad.lo.s32 	%r27, %r2, %r26, %r1;
	shr.u32 	%r3, %r27, 1;
	shl.b32 	%r28, %r27, 2;
	and.b32  	%r4, %r28, 4;
	shr.u32 	%r5, %r27, 5;
	and.b32  	%r6, %r28, 124;
	shl.b32 	%r7, %r25, 7;
	add.s32 	%r29, %r7, %r3;
	shl.b32 	%r8, %r24, 7;
	or.b32  	%r30, %r6, %r8;
	mad.lo.s32 	%r9, %r23, %r29, %r4;
	mad.lo.s32 	%r31, %r22, %r5, %r30;
	mul.wide.s32 	%rd6, %r9, 4;
	add.s64 	%rd7, %rd5, %rd6;
	ld.global.nc.v4.f32 	{%f50, %f51, %f52, %f53}, [%rd7];
	mul.wide.s32 	%rd8, %r31, 4;
	add.s64 	%rd9, %rd1, %rd8;
	ld.global.nc.v4.f32 	{%f54, %f55, %f56, %f57}, [%rd9];
	shl.b32 	%r32, %r27, 11;
	and.b32  	%r33, %r32, 2048;
	mov.u32 	%r34, _ZZ8sgemm_V3PfS_S_iiiE3s_a;
	add.s32 	%r35, %r34, %r33;
	shl.b32 	%r36, %r3, 2;
	add.s32 	%r37, %r35, %r36;
	st.shared.f32 	[%r37], %f50;
	st.shared.f32 	[%r37+512], %f51;
	st.shared.f32 	[%r37+1024], %f52;
	st.shared.f32 	[%r37+1536], %f53;
	shl.b32 	%r38, %r5, 9;
	mov.u32 	%r39, _ZZ8sgemm_V3PfS_S_iiiE3s_b;
	add.s32 	%r40, %r39, %r38;
	shl.b32 	%r41, %r27, 4;
	and.b32  	%r42, %r41, 496;
	add.s32 	%r10, %r40, %r42;
	st.shared.v4.f32 	[%r10], {%f54, %f55, %f56, %f57};
	bar.sync 	0;
	setp.lt.s32 	%p1, %r23, 9;
	mov.f32 	%f451, 0f00000000;
	mov.f32 	%f452, %f451;
	mov.f32 	%f453, %f451;
	mov.f32 	%f454, %f451;
	mov.f32 	%f455, %f451;
	mov.f32 	%f456, %f451;
	mov.f32 	%f457, %f451;
	mov.f32 	%f458, %f451;
	mov.f32 	%f459, %f451;
	mov.f32 	%f460, %f451;
	mov.f32 	%f461, %f451;
	mov.f32 	%f462, %f451;
	mov.f32 	%f463, %f451;
	mov.f32 	%f464, %f451;
	mov.f32 	%f465, %f451;
	mov.f32 	%f466, %f451;
	@%p1 bra 	$L__BB0_3;
	add.s32 	%r44, %r23, 7;
	shr.u32 	%r45, %r44, 3;
	neg.s32 	%r82, %r45;
	add.s32 	%r81, %r9, 8;
	add.s32 	%r46, %r5, 8;
	mad.lo.s32 	%r47, %r22, %r46, %r8;
	add.s32 	%r80, %r47, %r6;
	mov.f32 	%f451, 0f00000000;
	mov.b32 	%r79, 0;
$L__BB0_2:
	ld.param.u64 	%rd23, [_Z8sgemm_V3PfS_S_iii_param_0];
	mul.wide.s32 	%rd10, %r81, 4;
	cvta.to.global.u64 	%rd11, %rd23;
	add.s64 	%rd12, %rd11, %rd10;
	add.s32 	%r79, %r79, 1;
	ld.global.nc.v4.f32 	{%f59, %f60, %f61, %f62}, [%rd12];
	mul.wide.s32 	%rd13, %r80, 4;
	add.s64 	%rd14, %rd1, %rd13;
	ld.global.nc.v4.f32 	{%f63, %f64, %f65, %f66}, [%rd14];
	shl.b32 	%r48, %r79, 12;
	and.b32  	%r49, %r48, 4096;
	xor.b32  	%r50, %r49, 4096;
	mov.u32 	%r51, _ZZ8sgemm_V3PfS_S_iiiE3s_a;
	add.s32 	%r52, %r51, %r50;
	mov.u32 	%r53, _ZZ8sgemm_V3PfS_S_iiiE3s_b;
	add.s32 	%r54, %r53, %r50;
	shl.b32 	%r55, %r2, 3;
	add.s32 	%r56, %r52, %r55;
	ld.shared.v4.f32 	{%f67, %f68, %f69, %f70}, [%r56];
	shl.b32 	%r57, %r1, 3;
	add.s32 	%r58, %r54, %r57;
	ld.shared.v4.f32 	{%f71, %f72, %f73, %f74}, [%r58];
	fma.rn.f32 	%f75, %f67, %f71, %f466;
	fma.rn.f32 	%f76, %f67, %f72, %f465;
	fma.rn.f32 	%f77, %f67, %f73, %f464;
	fma.rn.f32 	%f78, %f67, %f74, %f463;
	fma.rn.f32 	%f79, %f68, %f71, %f462;
	fma.rn.f32 	%f80, %f68, %f72, %f461;
	fma.rn.f32 	%f81, %f68, %f73, %f460;
	fma.rn.f32 	%f82, %f68, %f74, %f459;
	fma.rn.f32 	%f83, %f69, %f71, %f458;
	fma.rn.f32 	%f84, %f69, %f72, %f457;
	fma.rn.f32 	%f85, %f69, %f73, %f456;
	fma.rn.f32 	%f86, %f69, %f74, %f455;
	fma.rn.f32 	%f87, %f70, %f71, %f454;
	fma.rn.f32 	%f88, %f70, %f72, %f453;
	fma.rn.f32 	%f89, %f70, %f73, %f452;
	fma.rn.f32 	%f90, %f70, %f74, %f451;
	ld.shared.v4.f32 	{%f91, %f92, %f93, %f94}, [%r56+512];
	ld.shared.v4.f32 	{%f95, %f96, %f97, %f98}, [%r58+512];
	fma.rn.f32 	%f99, %f91, %f95, %f75;
	fma.rn.f32 	%f100, %f91, %f96, %f76;
	fma.rn.f32 	%f101, %f91, %f97, %f77;
	fma.rn.f32 	%f102, %f91, %f98, %f78;
	fma.rn.f32 	%f103, %f92, %f95, %f79;
	fma.rn.f32 	%f104, %f92, %f96, %f80;
	fma.rn.f32 	%f105, %f92, %f97, %f81;
	fma.rn.f32 	%f106, %f92, %f98, %f82;
	fma.rn.f32 	%f107, %f93, %f95, %f83;
	fma.rn.f32 	%f108, %f93, %f96, %f84;
	fma.rn.f32 	%f109, %f93, %f97, %f85;
	fma.rn.f32 	%f110, %f93, %f98, %f86;
	fma.rn.f32 	%f111, %f94, %f95, %f87;
	fma.rn.f32 	%f112, %f94, %f96, %f88;
	fma.rn.f32 	%f113, %f94, %f97, %f89;
	fma.rn.f32 	%f114, %f94, %f98, %f90;
	ld.shared.v4.f32 	{%f115, %f116, %f117, %f118}, [%r56+1024];
	ld.shared.v4.f32 	{%f119, %f120, %f121, %f122}, [%r58+1024];
	fma.rn.f32 	%f123, %f115, %f119, %f99;
	fma.rn.f32 	%f124, %f115, %f120, %f100;
	fma.rn.f32 	%f125, %f115, %f121, %f101;
	fma.rn.f32 	%f126, %f115, %f122, %f102;
	fma.rn.f32 	%f127, %f116, %f119, %f103;
	fma.rn.f32 	%f128, %f116, %f120, %f104;
	fma.rn.f32 	%f129, %f116, %f121, %f105;
	fma.rn.f32 	%f130, %f116, %f122, %f106;
	fma.rn.f32 	%f131, %f117, %f119, %f107;
	fma.rn.f32 	%f132, %f117, %f120, %f108;
	fma.rn.f32 	%f133, %f117, %f121, %f109;
	fma.rn.f32 	%f134, %f117, %f122, %f110;
	fma.rn.f32 	%f135, %f118, %f119, %f111;
	fma.rn.f32 	%f136, %f118, %f120, %f112;
	fma.rn.f32 	%f137, %f118, %f121, %f113;
	fma.rn.f32 	%f138, %f118, %f122, %f114;
	ld.shared.v4.f32 	{%f139, %f140, %f141, %f142}, [%r56+1536];
	ld.shared.v4.f32 	{%f143, %f144, %f145, %f146}, [%r58+1536];
	fma.rn.f32 	%f147, %f139, %f143, %f123;
	fma.rn.f32 	%f148, %f139, %f144, %f124;
	fma.rn.f32 	%f149, %f139, %f145, %f125;
	fma.rn.f32 	%f150, %f139, %f146, %f126;
	fma.rn.f32 	%f151, %f140, %f143, %f127;
	fma.rn.f32 	%f152, %f140, %f144, %f128;
	fma.rn.f32 	%f153, %f140, %f145, %f129;
	fma.rn.f32 	%f154, %f140, %f146, %f130;
	fma.rn.f32 	%f155, %f141, %f143, %f131;
	fma.rn.f32 	%f156, %f141, %f144, %f132;
	fma.rn.f32 	%f157, %f141, %f145, %f133;
	fma.rn.f32 	%f158, %f141, %f146, %f134;
	fma.rn.f32 	%f159, %f142, %f143, %f135;
	fma.rn.f32 	%f160, %f142, %f144, %f136;
	fma.rn.f32 	%f161, %f142, %f145, %f137;
	fma.rn.f32 	%f162, %f142, %f146, %f138;
	ld.shared.v4.f32 	{%f163, %f164, %f165, %f166}, [%r56+2048];
	ld.shared.v4.f32 	{%f167, %f168, %f169, %f170}, [%r58+2048];
	fma.rn.f32 	%f171, %f163, %f167, %f147;
	fma.rn.f32 	%f172, %f163, %f168, %f148;
	fma.rn.f32 	%f173, %f163, %f169, %f149;
	fma.rn.f32 	%f174, %f163, %f170, %f150;
	fma.rn.f32 	%f175, %f164, %f167, %f151;
	fma.rn.f32 	%f176, %f164, %f168, %f152;
	fma.rn.f32 	%f177, %f164, %f169, %f153;
	fma.rn.f32 	%f178, %f164, %f170, %f154;
	fma.rn.f32 	%f179, %f165, %f167, %f155;
	fma.rn.f32 	%f180, %f165, %f168, %f156;
	fma.rn.f32 	%f181, %f165, %f169, %f157;
	fma.rn.f32 	%f182, %f165, %f170, %f158;
	fma.rn.f32 	%f183, %f166, %f167, %f159;
	fma.rn.f32 	%f184, %f166, %f168, %f160;
	fma.rn.f32 	%f185, %f166, %f169, %f161;
	fma.rn.f32 	%f186, %f166, %f170, %f162;
	ld.shared.v4.f32 	{%f187, %f188, %f189, %f190}, [%r56+2560];
	ld.shared.v4.f32 	{%f191, %f192, %f193, %f194}, [%r58+2560];
	fma.rn.f32 	%f195, %f187, %f191, %f171;
	fma.rn.f32 	%f196, %f187, %f192, %f172;
	fma.rn.f32 	%f197, %f187, %f193, %f173;
	fma.rn.f32 	%f198, %f187, %f194, %f174;
	fma.rn.f32 	%f199, %f188, %f191, %f175;
	fma.rn.f32 	%f200, %f188, %f192, %f176;
	fma.rn.f32 	%f201, %f188, %f193, %f177;
	fma.rn.f32 	%f202, %f188, %f194, %f178;
	fma.rn.f32 	%f203, %f189, %f191, %f179;
	fma.rn.f32 	%f204, %f189, %f192, %f180;
	fma.rn.f32 	%f205, %f189, %f193, %f181;
	fma.rn.f32 	%f206, %f189, %f194, %f182;
	fma.rn.f32 	%f207, %f190, %f191, %f183;
	fma.rn.f32 	%f208, %f190, %f192, %f184;
	fma.rn.f32 	%f209, %f190, %f193, %f185;
	fma.rn.f32 	%f210, %f190, %f194, %f186;
	ld.shared.v4.f32 	{%f211, %f212, %f213, %f214}, [%r56+3072];
	ld.shared.v4.f32 	{%f215, %f216, %f217, %f218}, [%r58+3072];
	fma.rn.f32 	%f219, %f211, %f215, %f195;
	fma.rn.f32 	%f220, %f211, %f216, %f196;
	fma.rn.f32 	%f221, %f211, %f217, %f197;
	fma.rn.f32 	%f222, %f211, %f218, %f198;
	fma.rn.f32 	%f223, %f212, %f215, %f199;
	fma.rn.f32 	%f224, %f212, %f216, %f200;
	fma.rn.f32 	%f225, %f212, %f217, %f201;
	fma.rn.f32 	%f226, %f212, %f218, %f202;
	fma.rn.f32 	%f227, %f213, %f215, %f203;
	fma.rn.f32 	%f228, %f213, %f216, %f204;
	fma.rn.f32 	%f229, %f213, %f217, %f205;
	fma.rn.f32 	%f230, %f213, %f218, %f206;
	fma.rn.f32 	%f231, %f214, %f215, %f207;
	fma.rn.f32 	%f232, %f214, %f216, %f208;
	fma.rn.f32 	%f233, %f214, %f217, %f209;
	fma.rn.f32 	%f234, %f214, %f218, %f210;
	ld.shared.v4.f32 	{%f235, %f236, %f237, %f238}, [%r56+3584];
	ld.shared.v4.f32 	{%f239, %f240, %f241, %f242}, [%r58+3584];
	fma.rn.f32 	%f466, %f235, %f239, %f219;
	fma.rn.f32 	%f465, %f235, %f240, %f220;
	fma.rn.f32 	%f464, %f235, %f241, %f221;
	fma.rn.f32 	%f463, %f235, %f242, %f222;
	fma.rn.f32 	%f462, %f236, %f239, %f223;
	fma.rn.f32 	%f461, %f236, %f240, %f224;
	fma.rn.f32 	%f460, %f236, %f241, %f225;
	fma.rn.f32 	%f459, %f236, %f242, %f226;
	fma.rn.f32 	%f458, %f237, %f239, %f227;
	fma.rn.f32 	%f457, %f237, %f240, %f228;
	fma.rn.f32 	%f456, %f237, %f241, %f229;
	fma.rn.f32 	%f455, %f237, %f242, %f230;
	fma.rn.f32 	%f454, %f238, %f239, %f231;
	fma.rn.f32 	%f453, %f238, %f240, %f232;
	fma.rn.f32 	%f452, %f238, %f241, %f233;
	fma.rn.f32 	%f451, %f238, %f242, %f234;
	add.s32 	%r59, %r51, %r49;
	shl.b32 	%r60, %r4, 9;
	add.s32 	%r61, %r59, %r60;
	shl.b32 	%r62, %r3, 2;
	add.s32 	%r63, %r61, %r62;
	st.shared.f32 	[%r63], %f59;
	st.shared.f32 	[%r63+512], %f60;
	st.shared.f32 	[%r63+1024], %f61;
	st.shared.f32 	[%r63+1536], %f62;
	add.s32 	%r64, %r10, %r49;
	st.shared.v4.f32 	[%r64], {%f63, %f64, %f65, %f66};
	bar.sync 	0;
	add.s32 	%r82, %r82, 1;
	add.s32 	%r81, %r81, 8;
	shl.b32 	%r65, %r22, 3;
	add.s32 	%r80, %r80, %r65;
	setp.eq.s32 	%p2, %r82, -1;
	@%p2 bra 	$L__BB0_3;
	bra.uni 	$L__BB0_2;
$L__BB0_3:
	ld.param.u64 	%rd24, [_Z8sgemm_V3PfS_S_iii_param_2];
	cvta.to.global.u64 	%rd15, %rd24;
	shl.b32 	%r66, %r2, 3;
	shl.b32 	%r67, %r1, 3;
	mov.u32 	%r68, _ZZ8sgemm_V3PfS_S_iiiE3s_a;
	add.s32 	%r69, %r68, %r66;
	ld.shared.v4.f32 	{%f243, %f244, %f245, %f246}, [%r69+4096];
	mov.u32 	%r70, _ZZ8sgemm_V3PfS_S_iiiE3s_b;
	add.s32 	%r71, %r70, %r67;
	ld.shared.v4.f32 	{%f247, %f248, %f249, %f250}, [%r71+4096];
	fma.rn.f32 	%f251, %f243, %f247, %f466;
	fma.rn.f32 	%f252, %f243, %f248, %f465;
	fma.rn.f32 	%f253, %f243, %f249, %f464;
	fma.rn.f32 	%f254, %f243, %f250, %f463;
	fma.rn.f32 	%f255, %f244, %f247, %f462;
	fma.rn.f32 	%f256, %f244, %f248, %f461;
	fma.rn.f32 	%f257, %f244, %f249, %f460;
	fma.rn.f32 	%f258, %f244, %f250, %f459;
	fma.rn.f32 	%f259, %f245, %f247, %f458;
	fma.rn.f32 	%f260, %f245, %f248, %f457;
	fma.rn.f32 	%f261, %f245, %f249, %f456;
	fma.rn.f32 	%f262, %f245, %f250, %f455;
	fma.rn.f32 	%f263, %f246, %f247, %f454;
	fma.rn.f32 	%f264, %f246, %f248, %f453;
	fma.rn.f32 	%f265, %f246, %f249, %f452;
	fma.rn.f32 	%f266, %f246, %f250, %f451;
	ld.shared.v4.f32 	{%f267, %f268, %f269, %f270}, [%r69+4608];
	ld.shared.v4.f32 	{%f271, %f272, %f273, %f274}, [%r71+4608];
	fma.rn.f32 	%f275, %f267, %f271, %f251;
	fma.rn.f32 	%f276, %f267, %f272, %f252;
	fma.rn.f32 	%f277, %f267, %f273, %f253;
	fma.rn.f32 	%f278, %f267, %f274, %f254;
	fma.rn.f32 	%f279, %f268, %f271, %f255;
	fma.rn.f32 	%f280, %f268, %f272, %f256;
	fma.rn.f32 	%f281, %f268, %f273, %f257;
	fma.rn.f32 	%f282, %f268, %f274, %f258;
	fma.rn.f32 	%f283, %f269, %f271, %f259;
	fma.rn.f32 	%f284, %f269, %f272, %f260;
	fma.rn.f32 	%f285, %f269, %f273, %f261;
	fma.rn.f32 	%f286, %f269, %f274, %f262;
	fma.rn.f32 	%f287, %f270, %f271, %f263;
	fma.rn.f32 	%f288, %f270, %f272, %f264;
	fma.rn.f32 	%f289, %f270, %f273, %f265;
	fma.rn.f32 	%f290, %f270, %f274, %f266;
	ld.shared.v4.f32 	{%f291, %f292, %f293, %f294}, [%r69+5120];
	ld.shared.v4.f32 	{%f295, %f296, %f297, %f298}, [%r71+5120];
	fma.rn.f32 	%f299, %f291, %f295, %f275;
	fma.rn.f32 	%f300, %f291, %f296, %f276;
	fma.rn.f32 	%f301, %f291, %f297, %f277;
	fma.rn.f32 	%f302, %f291, %f298, %f278;
	fma.rn.f32 	%f303, %f292, %f295, %f279;
	fma.rn.f32 	%f304, %f292, %f296, %f280;
	fma.rn.f32 	%f305, %f292, %f297, %f281;
	fma.rn.f32 	%f306, %f292, %f298, %f282;
	fma.rn.f32 	%f307, %f293, %f295, %f283;
	fma.rn.f32 	%f308, %f293, %f296, %f284;
	fma.rn.f32 	%f309, %f293, %f297, %f285;
	fma.rn.f32 	%f310, %f293, %f298, %f286;
	fma.rn.f32 	%f311, %f294, %f295, %f287;
	fma.rn.f32 	%f312, %f294, %f296, %f288;
	fma.rn.f32 	%f313, %f294, %f297, %f289;
	fma.rn.f32 	%f314, %f294, %f298, %f290;
	ld.shared.v4.f32 	{%f315, %f316, %f317, %f318}, [%r69+5632];
	ld.shared.v4.f32 	{%f319, %f320, %f321, %f322}, [%r71+5632];
	fma.rn.f32 	%f323, %f315, %f319, %f299;
	fma.rn.f32 	%f324, %f315, %f320, %f300;
	fma.rn.f32 	%f325, %f315, %f321, %f301;
	fma.rn.f32 	%f326, %f315, %f322, %f302;
	fma.rn.f32 	%f327, %f316, %f319, %f303;
	fma.rn.f32 	%f328, %f316, %f320, %f304;
	fma.rn.f32 	%f329, %f316, %f321, %f305;
	fma.rn.f32 	%f330, %f316, %f322, %f306;
	fma.rn.f32 	%f331, %f317, %f319, %f307;
	fma.rn.f32 	%f332, %f317, %f320, %f308;
	fma.rn.f32 	%f333, %f317, %f321, %f309;
	fma.rn.f32 	%f334, %f317, %f322, %f310;
	fma.rn.f32 	%f335, %f318, %f319, %f311;
	fma.rn.f32 	%f336, %f318, %f320, %f312;
	fma.rn.f32 	%f337, %f318, %f321, %f313;
	fma.rn.f32 	%f338, %f318, %f322, %f314;
	ld.shared.v4.f32 	{%f339, %f340, %f341, %f342}, [%r69+6144];
	ld.shared.v4.f32 	{%f343, %f344, %f345, %f346}, [%r71+6144];
	fma.rn.f32 	%f347, %f339, %f343, %f323;
	fma.rn.f32 	%f348, %f339, %f344, %f324;
	fma.rn.f32 	%f349, %f339, %f345, %f325;
	fma.rn.f32 	%f350, %f339, %f346, %f326;
	fma.rn.f32 	%f351, %f340, %f343, %f327;
	fma.rn.f32 	%f352, %f340, %f344, %f328;
	fma.rn.f32 	%f353, %f340, %f345, %f329;
	fma.rn.f32 	%f354, %f340, %f346, %f330;
	fma.rn.f32 	%f355, %f341, %f343, %f331;
	fma.rn.f32 	%f356, %f341, %f344, %f332;
	fma.rn.f32 	%f357, %f341, %f345, %f333;
	fma.rn.f32 	%f358, %f341, %f346, %f334;
	fma.rn.f32 	%f359, %f342, %f343, %f335;
	fma.rn.f32 	%f360, %f342, %f344, %f336;
	fma.rn.f32 	%f361, %f342, %f345, %f337;
	fma.rn.f32 	%f362, %f342, %f346, %f338;
	ld.shared.v4.f32 	{%f363, %f364, %f365, %f366}, [%r69+6656];
	ld.shared.v4.f32 	{%f367, %f368, %f369, %f370}, [%r71+6656];
	fma.rn.f32 	%f371, %f363, %f367, %f347;
	fma.rn.f32 	%f372, %f363, %f368, %f348;
	fma.rn.f32 	%f373, %f363, %f369, %f349;
	fma.rn.f32 	%f374, %f363, %f370, %f350;
	fma.rn.f32 	%f375, %f364, %f367, %f351;
	fma.rn.f32 	%f376, %f364, %f368, %f352;
	fma.rn.f32 	%f377, %f364, %f369, %f353;
	fma.rn.f32 	%f378, %f364, %f370, %f354;
	fma.rn.f32 	%f379, %f365, %f367, %f355;
	fma.rn.f32 	%f380, %f365, %f368, %f356;
	fma.rn.f32 	%f381, %f365, %f369, %f357;
	fma.rn.f32 	%f382, %f365, %f370, %f358;
	fma.rn.f32 	%f383, %f366, %f367, %f359;
	fma.rn.f32 	%f384, %f366, %f368, %f360;
	fma.rn.f32 	%f385, %f366, %f369, %f361;
	fma.rn.f32 	%f386, %f366, %f370, %f362;
	ld.shared.v4.f32 	{%f387, %f388, %f389, %f390}, [%r69+7168];
	ld.shared.v4.f32 	{%f391, %f392, %f393, %f394}, [%r71+7168];
	fma.rn.f32 	%f395, %f387, %f391, %f371;
	fma.rn.f32 	%f396, %f387, %f392, %f372;
	fma.rn.f32 	%f397, %f387, %f393, %f373;
	fma.rn.f32 	%f398, %f387, %f394, %f374;
	fma.rn.f32 	%f399, %f388, %f391, %f375;
	fma.rn.f32 	%f400, %f388, %f392, %f376;
	fma.rn.f32 	%f401, %f388, %f393, %f377;
	fma.rn.f32 	%f402, %f388, %f394, %f378;
	fma.rn.f32 	%f403, %f389, %f391, %f379;
	fma.rn.f32 	%f404, %f389, %f392, %f380;
	fma.rn.f32 	%f405, %f389, %f393, %f381;
	fma.rn.f32 	%f406, %f389, %f394, %f382;
	fma.rn.f32 	%f407, %f390, %f391, %f383;
	fma.rn.f32 	%f408, %f390, %f392, %f384;
	fma.rn.f32 	%f409, %f390, %f393, %f385;
	fma.rn.f32 	%f410, %f390, %f394, %f386;
	ld.shared.v4.f32 	{%f411, %f412, %f413, %f414}, [%r69+7680];
	ld.shared.v4.f32 	{%f415, %f416, %f417, %f418}, [%r71+7680];
	fma.rn.f32 	%f419, %f411, %f415, %f395;
	fma.rn.f32 	%f420, %f411, %f416, %f396;
	fma.rn.f32 	%f421, %f411, %f417, %f397;
	fma.rn.f32 	%f422, %f411, %f418, %f398;
	fma.rn.f32 	%f423, %f412, %f415, %f399;
	fma.rn.f32 	%f424, %f412, %f416, %f400;
	fma.rn.f32 	%f425, %f412, %f417, %f401;
	fma.rn.f32 	%f426, %f412, %f418, %f402;
	fma.rn.f32 	%f427, %f413, %f415, %f403;
	fma.rn.f32 	%f428, %f413, %f416, %f404;
	fma.rn.f32 	%f429, %f413, %f417, %f405;
	fma.rn.f32 	%f430, %f413, %f418, %f406;
	fma.rn.f32 	%f431, %f414, %f415, %f407;
	fma.rn.f32 	%f432, %f414, %f416, %f408;
	fma.rn.f32 	%f433, %f414, %f417, %f409;
	fma.rn.f32 	%f434, %f414, %f418, %f410;
	shl.b32 	%r72, %r2, 1;
	add.s32 	%r73, %r7, %r72;
	shl.b32 	%r74, %r1, 1;
	add.s32 	%r75, %r8, %r74;
	mad.lo.s32 	%r76, %r73, %r22, %r75;
	mul.wide.s32 	%rd16, %r76, 4;
	add.s64 	%rd17, %rd15, %rd16;
	st.global.v4.f32 	[%rd17], {%f419, %f420, %f421, %f422};
	st.global.v4.f32 	[%rd17+256], {%f423, %f424, %f425, %f426};
	mul.wide.s32 	%rd18, %r22, 4;
	add.s64 	%rd19, %rd17, %rd18;
	st.global.v4.f32 	[%rd19], {%f423, %f424, %f425, %f426};
	st.global.v4.f32 	[%rd19+256], {%f427, %f428, %f429, %f430};
	add.s32 	%r77, %r73, 64;
	mad.lo.s32 	%r78, %r77, %r22, %r75;
	mul.wide.s32 	%rd20, %r78, 4;
	add.s64 	%rd21, %rd15, %rd20;
	st.global.v4.f32 	[%rd21], {%f427, %f428, %f429, %f430};
	st.global.v4.f32 	[%rd21+256], {%f431, %f432, %f433, %f434};
	add.s64 	%rd22, %rd21, %rd18;
	st.global.v4.f32 	[%rd22], {%f431, %f432, %f433, %f434};
	ret;

}


// ===== COMPILED SASS (sm_100) =====

	.target	sm_100

	.elftype	@"ET_EXEC"


//--------------------- .note.nv.tkinfo           --------------------------
	.section	.note.nv.tkinfo,"",@"SHT_NOTE"
	.sectionflags	@"SHF_NOTE_NV_TKINFO"
	.tkinfo
        /*0018*/ 	.word	0x00000002
        /*0030*/ 	.string	""
        /*0030*/ 	.string	"ptxas"
        /*0030*/ 	.string	"Cuda compilation tools, release 13.0, V13.0.88"
        /*0030*/ 	.string	"Build cuda_13.0.r13.0/compiler.36424714_0"
        /*0030*/ 	.string	"-arch sm_100 -m 64 "



//--------------------- .note.nv.cuinfo           --------------------------
	.section	.note.nv.cuinfo,"",@"SHT_NOTE"
	.sectionflags	@"SHF_NOTE_NV_CUINFO"
        /*0018*/ 	.short	0x0002
        /*001a*/ 	.short	0x0064
        /*001c*/ 	.short	0x0082
	.zero		2


//--------------------- .nv.info                  --------------------------
	.section	.nv.info,"",@"SHT_CUDA_INFO"
	.align	4


	//----- nvinfo : EIATTR_REGCOUNT
	.align		4
        /*0000*/ 	.byte	0x04, 0x2f
        /*0002*/ 	.short	(.L_1 - .L_0)
	.align		4
.L_0:
        /*0004*/ 	.word	index@(_Z8sgemm_V3PfS_S_iii)
        /*0008*/ 	.word	0x00000038


	//----- nvinfo : EIATTR_FRAME_SIZE
	.align		4
.L_1:
        /*000c*/ 	.byte	0x04, 0x11
        /*000e*/ 	.short	(.L_3 - .L_2)
	.align		4
.L_2:
        /*0010*/ 	.word	index@(_Z8sgemm_V3PfS_S_iii)
        /*0014*/ 	.word	0x00000000


	//----- nvinfo : EIATTR_MIN_STACK_SIZE
	.align		4
.L_3:
        /*0018*/ 	.byte	0x04, 0x12
        /*001a*/ 	.short	(.L_5 - .L_4)
	.align		4
.L_4:
        /*001c*/ 	.word	index@(_Z8sgemm_V3PfS_S_iii)
        /*0020*/ 	.word	0x00000000
.L_5:


//--------------------- .nv.compat                --------------------------
	.section	.nv.compat,"",@"SHT_CUDA_COMPAT_INFO"
	.align	4
        /*0000*/ 	.byte	0x02, 0x09, 0x00, 0x00, 0x02, 0x02, 0x01, 0x00, 0x02, 0x05, 0x05, 0x00, 0x03, 0x07, 0x01, 0x01
        /*0010*/ 	.byte	0x02, 0x03, 0x00, 0x00, 0x02, 0x06, 0x01, 0x00, 0x04, 0x0b, 0x08, 0x00, 0x09, 0x00, 0x00, 0x00
        /*0020*/ 	.byte	0x00, 0x00, 0x00, 0x00


//--------------------- .nv.info._Z8sgemm_V3PfS_S_iii --------------------------
	.section	.nv.info._Z8sgemm_V3PfS_S_iii,"",@"SHT_CUDA_INFO"
	.sectionflags	@""
	.align	4


	//----- nvinfo : EIATTR_CUDA_API_VERSION
	.align		4
        /*0000*/ 	.byte	0x04, 0x37
        /*0002*/ 	.short	(.L_7 - .L_6)
.L_6:
        /*0004*/ 	.word	0x00000082


	//----- nvinfo : EIATTR_KPARAM_INFO
	.align		4
.L_7:
        /*0008*/ 	.byte	0x04, 0x17
        /*000a*/ 	.short	(.L_9 - .L_8)
.L_8:
        /*000c*/ 	.word	0x00000000
        /*0010*/ 	.short	0x0005
        /*0012*/ 	.short	0x0020
        /*0014*/ 	.byte	0x00, 0xf0, 0x11, 0x00


	//----- nvinfo : EIATTR_KPARAM_INFO
	.align		4
.L_9:
        /*0018*/ 	.byte	0x04, 0x17
        /*001a*/ 	.short	(.L_11 - .L_10)
.L_10:
        /*001c*/ 	.word	0x00000000
        /*0020*/ 	.short	0x0004
        /*0022*/ 	.short	0x001c
        /*0024*/ 	.byte	0x00, 0xf0, 0x11, 0x00


	//----- nvinfo : EIATTR_KPARAM_INFO
	.align		4
.L_11:
        /*0028*/ 	.byte	0x04, 0x17
        /*002a*/ 	.short	(.L_13 - .L_12)
.L_12:
        /*002c*/ 	.word	0x00000000
        /*0030*/ 	.short	0x0003
        /*0032*/ 	.short	0x0018
        /*0034*/ 	.byte	0x00, 0xf0, 0x11, 0x00


	//----- nvinfo : EIATTR_KPARAM_INFO
	.align		4
.L_13:
        /*0038*/ 	.byte	0x04, 0x17
        /*003a*/ 	.short	(.L_15 - .L_14)
.L_14:
        /*003c*/ 	.word	0x00000000
        /*0040*/ 	.short	0x0002
        /*0042*/ 	.short	0x0010
        /*0044*/ 	.byte	0x00, 0xf5, 0x21, 0x00


	//----- nvinfo : EIATTR_KPARAM_INFO
	.align		4
.L_15:
        /*0048*/ 	.byte	0x04, 0x17
        /*004a*/ 	.short	(.L_17 - .L_16)
.L_16:
        /*004c*/ 	.word	0x00000000
        /*0050*/ 	.short	0x0001
        /*0052*/ 	.short	0x0008
        /*0054*/ 	.byte	0x00, 0xf5, 0x21, 0x00


	//----- nvinfo : EIATTR_KPARAM_INFO
	.align		4
.L_17:
        /*0058*/ 	.byte	0x04, 0x17
        /*005a*/ 	.short	(.L_19 - .L_18)
.L_18:
        /*005c*/ 	.word	0x00000000
        /*0060*/ 	.short	0x0000
        /*0062*/ 	.short	0x0000
        /*0064*/ 	.byte	0x00, 0xf5, 0x21, 0x00


	//----- nvinfo : EIATTR_SPARSE_MMA_MASK
	.align		4
.L_19:
        /*0068*/ 	.byte	0x03, 0x50
        /*006a*/ 	.short	0x0000


	//----- nvinfo : EIATTR_MAXREG_COUNT
	.align		4
        /*006c*/ 	.byte	0x03, 0x1b
        /*006e*/ 	.short	0x00ff


	//----- nvinfo : EIATTR_NUM_BARRIERS
	.align		4
        /*0070*/ 	.byte	0x02, 0x4c
        /*0072*/ 	.byte	0x01
	.zero		1


	//----- nvinfo : EIATTR_MERCURY_ISA_VERSION
	.align		4
        /*0074*/ 	.byte	0x03, 0x5f
        /*0076*/ 	.short	0x0101


	//----- nvinfo : EIATTR_VRC_CTA_INIT_COUNT
	.align		4
        /*0078*/ 	.byte	0x02, 0x4a
	.zero		1
	.zero		1


	//----- nvinfo : EIATTR_EXIT_INSTR_OFFSETS
	.align		4
        /*007c*/ 	.byte	0x04, 0x1c
        /*007e*/ 	.short	(.L_21 - .L_20)


	//   ....[0]....
.L_20:
        /*0080*/ 	.word	0x000019a0


	//----- nvinfo : EIATTR_CBANK_PARAM_SIZE
	.align		4
.L_21:
        /*0084*/ 	.byte	0x03, 0x19
        /*0086*/ 	.short	0x0024


	//----- nvinfo : EIATTR_PARAM_CBANK
	.align		4
        /*0088*/ 	.byte	0x04, 0x0a
        /*008a*/ 	.short	(.L_23 - .L_22)
	.align		4
.L_22:
        /*008c*/ 	.word	index@(.nv.constant0._Z8sgemm_V3PfS_S_iii)
        /*0090*/ 	.short	0x0380
        /*0092*/ 	.short	0x0024


	//----- nvinfo : EIATTR_SW_WAR
	.align		4
.L_23:
        /*0094*/ 	.byte	0x04, 0x36
        /*0096*/ 	.short	(.L_25 - .L_24)
.L_24:
        /*0098*/ 	.word	0x00000008
.L_25:


//--------------------- .nv.callgraph             --------------------------
	.section	.nv.callgraph,"",@"SHT_CUDA_CALLGRAPH"
	.align	4
	.sectionentsize	8
	.align		4
        /*0000*/ 	.word	0x00000000
	.align		4
        /*0004*/ 	.word	0xffffffff
	.align		4
        /*0008*/ 	.word	0x00000000
	.align		4
        /*000c*/ 	.word	0xfffffffe
	.align		4
        /*0010*/ 	.word	0x00000000
	.align		4
        /*0014*/ 	.word	0xfffffffd
	.align		4
        /*0018*/ 	.word	0x00000000
	.align		4
        /*001c*/ 	.word	0xfffffffc


//--------------------- .text._Z8sgemm_V3PfS_S_iii --------------------------
	.section	.text._Z8sgemm_V3PfS_S_iii,"ax",@progbits
	.align	128
        .global         _Z8sgemm_V3PfS_S_iii
        .type           _Z8sgemm_V3PfS_S_iii,@function
        .size           _Z8sgemm_V3PfS_S_iii,(.L_x_3 - _Z8sgemm_V3PfS_S_iii)
        .other          _Z8sgemm_V3PfS_S_iii,@"STO_CUDA_ENTRY STV_DEFAULT"
_Z8sgemm_V3PfS_S_iii:
.text._Z8sgemm_V3PfS_S_iii:
[----:B------:R-:W-:Y:S01]  /*0000*/  LDC R1, c[0x0][0x37c] ;  /* 0x0000df00ff017b82 */ /* 0x000fe20000000800 */
[----:B------:R-:W0:Y:S07]  /*0010*/  S2R R0, SR_TID.X ;  /* 0x0000000000007919 */ /* 0x000e2e0000002100 */
[----:B------:R-:W1:Y:S01]  /*0020*/  S2UR UR5, SR_CTAID.Y ;  /* 0x00000000000579c3 */ /* 0x000e620000002600 */
[----:B------:R-:W0:Y:S01]  /*0030*/  LDCU UR4, c[0x0][0x360] ;  /* 0x00006c00ff0477ac */ /* 0x000e220008000800 */
[----:B------:R-:W0:Y:S01]  /*0040*/  S2R R3, SR_TID.Y ;  /* 0x0000000000037919 */ /* 0x000e220000002200 */
[----:B------:R-:W2:Y:S01]  /*0050*/  LDCU UR6, c[0x0][0x39c] ;  /* 0x00007380ff0677ac */ /* 0x000ea20008000800 */
[----:B------:R-:W3:Y:S04]  /*0060*/  S2R R5, SR_CTAID.X ;  /* 0x0000000000057919 */ /* 0x000ee80000002500 */
[----:B------:R-:W4:Y:S01]  /*0070*/  LDC.64 R12, c[0x0][0x380] ;  /* 0x0000e000ff0c7b82 */ /* 0x000f220000000a00 */
[----:B------:R-:W5:Y:S01]  /*0080*/  LDCU UR9, c[0x0][0x3a0] ;  /* 0x00007400ff0977ac */ /* 0x000f620008000800 */
[----:B------:R-:W4:Y:S06]  /*0090*/  LDCU.64 UR14, c[0x0][0x358] ;  /* 0x00006b00ff0e77ac */ /* 0x000f2c0008000a00 */
[----:B------:R-:W4:Y:S01]  /*00a0*/  LDC.64 R8, c[0x0][0x388] ;  /* 0x0000e200ff087b82 */ /* 0x000f220000000a00 */
[----:B--2---:R-:W-:Y:S01]  /*00b0*/  MOV R36, UR6 ;  /* 0x0000000600247c02 */ /* 0x004fe20008000f00 */
[----:B-1----:R-:W-:Y:S01]  /*00c0*/  USHF.L.U32 UR5, UR5, 0x7, URZ ;  /* 0x0000000705057899 */ /* 0x002fe200080006ff */
[----:B0-----:R-:W-:Y:S01]  /*00d0*/  IMAD R2, R3, UR4, R0 ;  /* 0x0000000403027c24 */ /* 0x001fe2000f8e0200 */
[----:B---3--:R-:W-:-:S04]  /*00e0*/  SHF.L.U32 R5, R5, 0x7, RZ ;  /* 0x0000000705057819 */ /* 0x008fc800000006ff */
[----:B------:R-:W-:Y:S02]  /*00f0*/  SHF.L.U32 R4, R2, 0x2, RZ ;  /* 0x0000000202047819 */ /* 0x000fe400000006ff */
[--C-:B------:R-:W-:Y:S02]  /*0100*/  SHF.R.U32.HI R32, RZ, 0x1, R2.reuse ;  /* 0x00000001ff207819 */ /* 0x100fe40000011602 */
[----:B------:R-:W-:Y:S02]  /*0110*/  LOP3.LUT R7, R4, 0x4, RZ, 0xc0, !PT ;  /* 0x0000000404077812 */ /* 0x000fe400078ec0ff */
[----:B------:R-:W-:Y:S02]  /*0120*/  IADD3 R6, PT, PT, R32, UR5, RZ ;  /* 0x0000000520067c10 */ /* 0x000fe4000fffe0ff */
[----:B------:R-:W-:Y:S02]  /*0130*/  SHF.R.U32.HI R17, RZ, 0x5, R2 ;  /* 0x00000005ff117819 */ /* 0x000fe40000011602 */
[----:B------:R-:W-:Y:S01]  /*0140*/  LOP3.LUT R10, R5, 0x7c, R4, 0xf8, !PT ;  /* 0x0000007c050a7812 */ /* 0x000fe200078ef804 */
[----:B-----5:R-:W-:-:S04]  /*0150*/  IMAD R6, R6, UR9, R7 ;  /* 0x0000000906067c24 */ /* 0x020fc8000f8e0207 */
[----:B------:R-:W-:Y:S02]  /*0160*/  IMAD R11, R17, R36, R10 ;  /* 0x00000024110b7224 */ /* 0x000fe400078e020a */
[----:B----4-:R-:W-:-:S04]  /*0170*/  IMAD.WIDE R12, R6, 0x4, R12 ;  /* 0x00000004060c7825 */ /* 0x010fc800078e020c */
[----:B------:R-:W-:Y:S02]  /*0180*/  IMAD.WIDE R8, R11, 0x4, R8 ;  /* 0x000000040b087825 */ /* 0x000fe400078e0208 */
[----:B------:R-:W2:Y:S04]  /*0190*/  LDG.E.128.CONSTANT R12, desc[UR14][R12.64] ;  /* 0x0000000e0c0c7981 */ /* 0x000ea8000c1e9d00 */
[----:B------:R-:W3:Y:S01]  /*01a0*/  LDG.E.128.CONSTANT R8, desc[UR14][R8.64] ;  /* 0x0000000e08087981 */ /* 0x000ee2000c1e9d00 */
[----:B------:R-:W0:Y:S01]  /*01b0*/  S2UR UR8, SR_CgaCtaId ;  /* 0x00000000000879c3 */ /* 0x000e220000008800 */
[----:B------:R-:W-:Y:S01]  /*01c0*/  UMOV UR4, 0x400 ;  /* 0x0000040000047882 */ /* 0x000fe20000000000 */
[C---:B------:R-:W-:Y:S01]  /*01d0*/  SHF.L.U32 R16, R2.reuse, 0xb, RZ ;  /* 0x0000000b02107819 */ /* 0x040fe200000006ff */
[----:B------:R-:W-:Y:S01]  /*01e0*/  UIADD3 UR7, UPT, UPT, UR4, 0x2000, URZ ;  /* 0x0000200004077890 */ /* 0x000fe2000fffe0ff */
[----:B------:R-:W-:Y:S01]  /*01f0*/  SHF.L.U32 R2, R2, 0x4, RZ ;  /* 0x0000000402027819 */ /* 0x000fe200000006ff */
[----:B------:R-:W-:Y:S01]  /*0200*/  UISETP.GE.AND UP0, UPT, UR9, 0x9, UPT ;  /* 0x000000090900788c */ /* 0x000fe2000bf06270 */
[----:B------:R-:W-:Y:S01]  /*0210*/  LOP3.LUT R16, R16, 0x800, RZ, 0xc0, !PT ;  /* 0x0000080010107812 */ /* 0x000fe200078ec0ff */
[----:B------:R-:W-:Y:S01]  /*0220*/  HFMA2 R25, -RZ, RZ, 0, 0 ;  /* 0x00000000ff197431 */ /* 0x000fe200000001ff */
[----:B------:R-:W-:Y:S01]  /*0230*/  LOP3.LUT R21, R2, 0x1f0, RZ, 0xc0, !PT ;  /* 0x000001f002157812 */ /* 0x000fe200078ec0ff */
[----:B------:R-:W-:Y:S01]  /*0240*/  HFMA2 R48, -RZ, RZ, 0, 0 ;  /* 0x00000000ff307431 */ /* 0x000fe200000001ff */
[----:B------:R-:W-:Y:S01]  /*0250*/  CS2R R38, SRZ ;  /* 0x0000000000267805 */ /* 0x000fe2000001ff00 */
[----:B------:R-:W-:Y:S01]  /*0260*/  HFMA2 R37, -RZ, RZ, 0, 0 ;  /* 0x00000000ff257431 */ /* 0x000fe200000001ff */
[----:B------:R-:W-:-:S02]  /*0270*/  MOV R26, RZ ;  /* 0x000000ff001a7202 */ /* 0x000fc40000000f00 */
[----:B------:R-:W-:Y:S02]  /*0280*/  CS2R R44, SRZ ;  /* 0x00000000002c7805 */ /* 0x000fe4000001ff00 */
[----:B------:R-:W-:Y:S02]  /*0290*/  MOV R46, RZ ;  /* 0x000000ff002e7202 */ /* 0x000fe40000000f00 */
[----:B------:R-:W-:Y:S02]  /*02a0*/  CS2R R42, SRZ ;  /* 0x00000000002a7805 */ /* 0x000fe4000001ff00 */
[----:B------:R-:W-:Y:S02]  /*02b0*/  CS2R R40, SRZ ;  /* 0x0000000000287805 */ /* 0x000fe4000001ff00 */
[----:B------:R-:W-:Y:S02]  /*02c0*/  CS2R R34, SRZ ;  /* 0x0000000000227805 */ /* 0x000fe4000001ff00 */
[----:B------:R-:W-:Y:S01]  /*02d0*/  MOV R33, RZ ;  /* 0x000000ff00217202 */ /* 0x000fe20000000f00 */
[----:B0-----:R-:W-:-:S02]  /*02e0*/  ULEA UR6, UR8, UR4, 0x18 ;  /* 0x0000000408067291 */ /* 0x001fc4000f8ec0ff */
[----:B------:R-:W-:-:S04]  /*02f0*/  ULEA UR7, UR8, UR7, 0x18 ;  /* 0x0000000708077291 */ /* 0x000fc8000f8ec0ff */
[----:B------:R-:W-:Y:S02]  /*0300*/  IADD3 R19, PT, PT, R16, UR6, RZ ;  /* 0x0000000610137c10 */ /* 0x000fe4000fffe0ff */
[----:B------:R-:W-:Y:S02]  /*0310*/  LEA R2, R17, UR7, 0x9 ;  /* 0x0000000711027c11 */ /* 0x000fe4000f8e48ff */
[----:B------:R-:W-:Y:S02]  /*0320*/  LEA R19, R32, R19, 0x2 ;  /* 0x0000001320137211 */ /* 0x000fe400078e10ff */
[----:B------:R-:W-:-:S03]  /*0330*/  IADD3 R2, PT, PT, R2, R21, RZ ;  /* 0x0000001502027210 */ /* 0x000fc60007ffe0ff */
[----:B--2---:R0:W-:Y:S04]  /*0340*/  STS [R19], R12 ;  /* 0x0000000c13007388 */ /* 0x0041e80000000800 */
[----:B------:R0:W-:Y:S04]  /*0350*/  STS [R19+0x200], R13 ;  /* 0x0002000d13007388 */ /* 0x0001e80000000800 */
[----:B------:R0:W-:Y:S04]  /*0360*/  STS [R19+0x400], R14 ;  /* 0x0004000e13007388 */ /* 0x0001e80000000800 */
[----:B------:R0:W-:Y:S04]  /*0370*/  STS [R19+0x600], R15 ;  /* 0x0006000f13007388 */ /* 0x0001e80000000800 */
[----:B---3--:R0:W-:Y:S01]  /*0380*/  STS.128 [R2], R8 ;  /* 0x0000000802007388 */ /* 0x0081e20000000c00 */
[----:B------:R-:W-:Y:S06]  /*0390*/  BAR.SYNC.DEFER_BLOCKING 0x0 ;  /* 0x0000000000007b1d */ /* 0x000fec0000010000 */
[----:B------:R-:W-:Y:S05]  /*03a0*/  BRA.U !UP0, `(.L_x_0) ;  /* 0x0000000908f07547 */ /* 0x000fea000b800000 */
[----:B------:R-:W-:Y:S01]  /*03b0*/  IADD3 R17, PT, PT, R17, 0x8, RZ ;  /* 0x0000000811117810 */ /* 0x000fe20007ffe0ff */
[----:B------:R-:W-:Y:S01]  /*03c0*/  UIADD3 UR4, UPT, UPT, UR9, 0x7, URZ ;  /* 0x0000000709047890 */ /* 0x000fe2000fffe0ff */
[----:B0-----:R-:W-:Y:S02]  /*03d0*/  LOP3.LUT R8, R4, 0x7c, RZ, 0xc0, !PT ;  /* 0x0000007c04087812 */ /* 0x001fe400078ec0ff */
[----:B------:R-:W-:Y:S01]  /*03e0*/  IADD3 R4, PT, PT, R6, 0x8, RZ ;  /* 0x0000000806047810 */ /* 0x000fe20007ffe0ff */
[----:B------:R-:W-:Y:S01]  /*03f0*/  IMAD R17, R17, R36, R5 ;  /* 0x0000002411117224 */ /* 0x000fe200078e0205 */
[----:B------:R-:W-:Y:S01]  /*0400*/  USHF.R.U32.HI UR4, URZ, 0x3, UR4 ;  /* 0x00000003ff047899 */ /* 0x000fe20008011604 */
[----:B------:R-:W-:-:S03]  /*0410*/  MOV R38, RZ ;  /* 0x000000ff00267202 */ /* 0x000fc60000000f00 */
[----:B------:R-:W-:Y:S01]  /*0420*/  IADD3 R6, PT, PT, R8, R17, RZ ;  /* 0x0000001108067210 */ /* 0x000fe20007ffe0ff */
[----:B------:R-:W-:-:S03]  /*0430*/  UIADD3 UR8, UPT, UPT, -UR4, URZ, URZ ;  /* 0x000000ff04087290 */ /* 0x000fc6000fffe1ff */
[----:B------:R-:W-:-:S09]  /*0440*/  UMOV UR4, URZ ;  /* 0x000000ff00047c82 */ /* 0x000fd20008000000 */
.L_x_1:
[----:B------:R-:W0:Y:S01]  /*0450*/  S2UR UR11, SR_CgaCtaId ;  /* 0x00000000000b79c3 */ /* 0x000e220000008800 */
[----:B------:R-:W-:Y:S01]  /*0460*/  UIADD3 UR4, UPT, UPT, UR4, 0x1, URZ ;  /* 0x0000000104047890 */ /* 0x000fe2000fffe0ff */
[----:B------:R-:W-:-:S03]  /*0470*/  UMOV UR7, 0x400 ;  /* 0x0000040000077882 */ /* 0x000fc60000000000 */
[----:B------:R-:W-:Y:S02]  /*0480*/  USHF.L.U32 UR6, UR4, 0xc, URZ ;  /* 0x0000000c04067899 */ /* 0x000fe400080006ff */
[----:B------:R-:W-:Y:S01]  /*0490*/  UIADD3 UR12, UPT, UPT, UR7, 0x2000, URZ ;  /* 0x00002000070c7890 */ /* 0x000fe2000fffe0ff */
[----:B------:R-:W1:Y:S01]  /*04a0*/  LDC.64 R50, c[0x0][0x380] ;  /* 0x0000e000ff327b82 */ /* 0x000e620000000a00 */
[----:B------:R-:W-:-:S04]  /*04b0*/  ULOP3.LUT UR9, UR6, 0x1000, URZ, 0xc0, !UPT ;  /* 0x0000100006097892 */ /* 0x000fc8000f8ec0ff */
[----:B------:R-:W-:-:S03]  /*04c0*/  ULOP3.LUT UR10, UR9, 0x1000, URZ, 0x3c, !UPT ;  /* 0x00001000090a7892 */ /* 0x000fc6000f8e3cff */
[----:B------:R-:W2:Y:S01]  /*04d0*/  LDC.64 R52, c[0x0][0x388] ;  /* 0x0000e200ff347b82 */ /* 0x000ea20000000a00 */
[----:B0-----:R-:W-:Y:S02]  /*04e0*/  ULEA UR6, UR11, UR7, 0x18 ;  /* 0x000000070b067291 */ /* 0x001fe4000f8ec0ff */
[----:B------:R-:W-:Y:S02]  /*04f0*/  ULEA UR7, UR11, UR12, 0x18 ;  /* 0x0000000c0b077291 */ /* 0x000fe4000f8ec0ff */
[----:B------:R-:W-:Y:S02]  /*0500*/  UIADD3 UR11, UPT, UPT, UR6, UR10, URZ ;  /* 0x0000000a060b7290 */ /* 0x000fe4000fffe0ff */
[----:B------:R-:W-:-:S04]  /*0510*/  UIADD3 UR10, UPT, UPT, UR7, UR10, URZ ;  /* 0x0000000a070a7290 */ /* 0x000fc8000fffe0ff */
[----:B------:R-:W-:Y:S02]  /*0520*/  LEA R24, R3, UR11, 0x3 ;  /* 0x0000000b03187c11 */ /* 0x000fe4000f8e18ff */
[----:B------:R-:W-:-:S03]  /*0530*/  LEA R28, R0, UR10, 0x3 ;  /* 0x0000000a001c7c11 */ /* 0x000fc6000f8e18ff */
[----:B------:R-:W-:Y:S04]  /*0540*/  LDS.128 R16, [R24] ;  /* 0x0000000018107984 */ /* 0x000fe80000000c00 */
[----:B------:R-:W0:Y:S04]  /*0550*/  LDS.128 R20, [R28] ;  /* 0x000000001c147984 */ /* 0x000e280000000c00 */
[----:B------:R-:W-:Y:S04]  /*0560*/  LDS.128 R8, [R24+0x200] ;  /* 0x0002000018087984 */ /* 0x000fe80000000c00 */
[----:B------:R-:W3:Y:S01]  /*0570*/  LDS.128 R12, [R28+0x200] ;  /* 0x000200001c0c7984 */ /* 0x000ee20000000c00 */
[C---:B0-----:R-:W-:Y:S01]  /*0580*/  FFMA R33, R16.reuse, R20, R33 ;  /* 0x0000001410217223 */ /* 0x041fe20000000021 */
[C---:B------:R-:W-:Y:S01]  /*0590*/  FFMA R34, R16.reuse, R21, R34 ;  /* 0x0000001510227223 */ /* 0x040fe20000000022 */
[C---:B------:R-:W-:Y:S01]  /*05a0*/  FFMA R35, R16.reuse, R22, R35 ;  /* 0x0000001610237223 */ /* 0x040fe20000000023 */
[----:B------:R-:W-:Y:S01]  /*05b0*/  FFMA R40, R16, R23, R40 ;  /* 0x0000001710287223 */ /* 0x000fe20000000028 */
[C---:B------:R-:W-:Y:S01]  /*05c0*/  FFMA R42, R17.reuse, R20, R42 ;  /* 0x00000014112a7223 */ /* 0x040fe2000000002a */
[C---:B------:R-:W-:Y:S01]  /*05d0*/  FFMA R44, R17.reuse, R21, R44 ;  /* 0x00000015112c7223 */ /* 0x040fe2000000002c */
[C---:B------:R-:W-:Y:S01]  /*05e0*/  FFMA R37, R17.reuse, R22, R37 ;  /* 0x0000001611257223 */ /* 0x040fe20000000025 */
[----:B------:R-:W-:Y:S01]  /*05f0*/  FFMA R30, R17, R23, R39 ;  /* 0x00000017111e7223 */ /* 0x000fe20000000027 */
[CC--:B------:R-:W-:Y:S01]  /*0600*/  FFMA R41, R18.reuse, R20.reuse, R41 ;  /* 0x0000001412297223 */ /* 0x0c0fe20000000029 */
[CC--:B------:R-:W-:Y:S01]  /*0610*/  FFMA R16, R18.reuse, R21.reuse, R43 ;  /* 0x0000001512107223 */ /* 0x0c0fe2000000002b */
[C---:B------:R-:W-:Y:S01]  /*0620*/  FFMA R20, R19.reuse, R20, R48 ;  /* 0x0000001413147223 */ /* 0x040fe20000000030 */
[C---:B------:R-:W-:Y:S01]  /*0630*/  FFMA R26, R19.reuse, R21, R26 ;  /* 0x00000015131a7223 */ /* 0x040fe2000000001a */
[C---:B------:R-:W-:Y:S01]  /*0640*/  FFMA R45, R18.reuse, R22, R45 ;  /* 0x00000016122d7223 */ /* 0x040fe2000000002d */
[-C--:B------:R-:W-:Y:S01]  /*0650*/  FFMA R18, R18, R23.reuse, R46 ;  /* 0x0000001712127223 */ /* 0x080fe2000000002e */
[----:B------:R-:W-:Y:S01]  /*0660*/  FFMA R36, R19, R23, R38 ;  /* 0x0000001713247223 */ /* 0x000fe20000000026 */
[C---:B---3--:R-:W-:Y:S01]  /*0670*/  FFMA R33, R8.reuse, R12, R33 ;  /* 0x0000000c08217223 */ /* 0x048fe20000000021 */
        /* <DEDUP_REMOVED lines=8> */
[-C--:B------:R-:W-:Y:S01]  /*0700*/  FFMA R38, R10, R13.reuse, R16 ;  /* 0x0000000d0a267223 */ /* 0x080fe20000000010 */
[C---:B------:R-:W-:Y:S01]  /*0710*/  FFMA R30, R11.reuse, R12, R20 ;  /* 0x0000000c0b1e7223 */ /* 0x040fe20000000014 */
[----:B------:R-:W-:Y:S01]  /*0720*/  FFMA R26, R11, R13, R26 ;  /* 0x0000000d0b1a7223 */ /* 0x000fe2000000001a */
[----:B-1----:R-:W-:-:S04]  /*0730*/  IMAD.WIDE R8, R4, 0x4, R50 ;  /* 0x0000000404087825 */ /* 0x002fc800078e0232 */
[----:B------:R-:W-:Y:S01]  /*0740*/  FFMA R25, R19, R22, R25 ;  /* 0x0000001613197223 */ /* 0x000fe20000000019 */
[C---:B------:R-:W-:Y:S01]  /*0750*/  FFMA R45, R10.reuse, R14, R45 ;  /* 0x0000000e0a2d7223 */ /* 0x040fe2000000002d */
[----:B------:R-:W-:Y:S01]  /*0760*/  FFMA R48, R10, R15, R18 ;  /* 0x0000000f0a307223 */ /* 0x000fe20000000012 */
[----:B--2---:R-:W-:-:S04]  /*0770*/  IMAD.WIDE R12, R6, 0x4, R52 ;  /* 0x00000004060c7825 */ /* 0x004fc800078e0234 */
[C---:B------:R-:W-:Y:S01]  /*0780*/  FFMA R25, R11.reuse, R14, R25 ;  /* 0x0000000e0b197223 */ /* 0x040fe20000000019 */
[----:B------:R-:W-:Y:S01]  /*0790*/  FFMA R36, R11, R15, R36 ;  /* 0x0000000f0b247223 */ /* 0x000fe20000000024 */
[----:B------:R-:W-:Y:S04]  /*07a0*/  LDS.128 R16, [R24+0x400] ;  /* 0x0004000018107984 */ /* 0x000fe80000000c00 */
[----:B------:R-:W2:Y:S04]  /*07b0*/  LDG.E.128.CONSTANT R8, desc[UR14][R8.64] ;  /* 0x0000000e08087981 */ /* 0x000ea8000c1e9d00 */
[----:B------:R-:W3:Y:S04]  /*07c0*/  LDG.E.128.CONSTANT R12, desc[UR14][R12.64] ;  /* 0x0000000e0c0c7981 */ /* 0x000ee8000c1e9d00 */
[----:B------:R-:W0:Y:S02]  /*07d0*/  LDS.128 R20, [R28+0x400] ;  /* 0x000400001c147984 */ /* 0x000e240000000c00 */
        /* <DEDUP_REMOVED lines=15> */
[----:B------:R-:W-:-:S02]  /*08d0*/  FFMA R36, R19, R23, R36 ;  /* 0x0000001713247223 */ /* 0x000fc40000000024 */
[----:B------:R-:W-:Y:S04]  /*08e0*/  LDS.128 R16, [R24+0x600] ;  /* 0x0006000018107984 */ /* 0x000fe80000000c00 */
        /* <DEDUP_REMOVED lines=54> */
[----:B------:R-:W0:Y:S01]  /*0c50*/  LDS.128 R20, [R28+0xc00] ;  /* 0x000c00001c147984 */ /* 0x000e220000000c00 */
[----:B------:R-:W-:Y:S02]  /*0c60*/  UIADD3 UR10, UPT, UPT, UR6, UR9, URZ ;  /* 0x00000009060a7290 */ /* 0x000fe4000fffe0ff */
[----:B------:R-:W-:-:S04]  /*0c70*/  UIADD3 UR8, UPT, UPT, UR8, 0x1, URZ ;  /* 0x0000000108087890 */ /* 0x000fc8000fffe0ff */
[----:B------:R-:W-:Y:S01]  /*0c80*/  UISETP.NE.AND UP0, UPT, UR8, -0x1, UPT ;  /* 0xffffffff0800788c */ /* 0x000fe2000bf05270 */
        /* <DEDUP_REMOVED lines=9> */
[C---:B------:R-:W-:Y:S01]  /*0d20*/  FFMA R20, R19.reuse, R20, R30 ;  /* 0x0000001413147223 */ /* 0x040fe2000000001e */
[C---:B------:R-:W-:Y:S01]  /*0d30*/  FFMA R16, R19.reuse, R21, R26 ;  /* 0x0000001513107223 */ /* 0x040fe2000000001a */
[CC--:B------:R-:W-:Y:S01]  /*0d40*/  FFMA R17, R19.reuse, R22.reuse, R25 ;  /* 0x0000001613117223 */ /* 0x0c0fe20000000019 */
[----:B------:R-:W-:Y:S04]  /*0d50*/  LDS.128 R28, [R28+0xe00] ;  /* 0x000e00001c1c7984 */ /* 0x000fe80000000c00 */
[----:B------:R-:W0:Y:S01]  /*0d60*/  LDS.128 R24, [R24+0xe00] ;  /* 0x000e000018187984 */ /* 0x000e220000000c00 */
[----:B------:R-:W-:Y:S01]  /*0d70*/  FFMA R45, R18, R22, R45 ;  /* 0x00000016122d7223 */ /* 0x000fe2000000002d */
[----:B------:R-:W-:Y:S01]  /*0d80*/  FFMA R22, R19, R23, R36 ;  /* 0x0000001713167223 */ /* 0x000fe20000000024 */
[----:B------:R-:W-:Y:S01]  /*0d90*/  LEA R19, R7, UR10, 0x9 ;  /* 0x0000000a07137c11 */ /* 0x000fe2000f8e48ff */
[----:B------:R-:W1:Y:S03]  /*0da0*/  LDC R36, c[0x0][0x39c] ;  /* 0x0000e700ff247b82 */ /* 0x000e660000000800 */
[----:B------:R-:W-:-:S05]  /*0db0*/  LEA R19, R32, R19, 0x2 ;  /* 0x0000001320137211 */ /* 0x000fca00078e10ff */
[----:B--2---:R2:W-:Y:S04]  /*0dc0*/  STS [R19], R8 ;  /* 0x0000000813007388 */ /* 0x0045e80000000800 */
[----:B------:R2:W-:Y:S04]  /*0dd0*/  STS [R19+0x200], R9 ;  /* 0x0002000913007388 */ /* 0x0005e80000000800 */
[----:B------:R2:W-:Y:S04]  /*0de0*/  STS [R19+0x400], R10 ;  /* 0x0004000a13007388 */ /* 0x0005e80000000800 */
[----:B------:R2:W-:Y:S04]  /*0df0*/  STS [R19+0x600], R11 ;  /* 0x0006000b13007388 */ /* 0x0005e80000000800 */
[----:B---3--:R2:W-:Y:S01]  /*0e00*/  STS.128 [R2+UR9], R12 ;  /* 0x0000000c02007988 */ /* 0x0085e20008000c09 */
[C---:B------:R-:W-:Y:S01]  /*0e10*/  FFMA R38, R18.reuse, R21, R38 ;  /* 0x0000001512267223 */ /* 0x040fe20000000026 */
[----:B------:R-:W-:Y:S01]  /*0e20*/  FFMA R18, R18, R23, R48 ;  /* 0x0000001712127223 */ /* 0x000fe20000000030 */
[----:B------:R-:W-:-:S02]  /*0e30*/  IADD3 R4, PT, PT, R4, 0x8, RZ ;  /* 0x0000000804047810 */ /* 0x000fc40007ffe0ff */
[----:B-1----:R-:W-:Y:S01]  /*0e40*/  LEA R6, R36, R6, 0x3 ;  /* 0x0000000624067211 */ /* 0x002fe200078e18ff */
[C---:B0-----:R-:W-:Y:S01]  /*0e50*/  FFMA R39, R25.reuse, R31, R46 ;  /* 0x0000001f19277223 */ /* 0x041fe2000000002e */
[C---:B------:R-:W-:Y:S01]  /*0e60*/  FFMA R42, R25.reuse, R28, R42 ;  /* 0x0000001c192a7223 */ /* 0x040fe2000000002a */
[CC--:B------:R-:W-:Y:S01]  /*0e70*/  FFMA R44, R25.reuse, R29.reuse, R44 ;  /* 0x0000001d192c7223 */ /* 0x0c0fe2000000002c */
        /* <DEDUP_REMOVED lines=13> */
[----:B------:R-:W-:Y:S06]  /*0f50*/  BAR.SYNC.DEFER_BLOCKING 0x0 ;  /* 0x0000000000007b1d */ /* 0x000fec0000010000 */
[----:B--2---:R-:W-:Y:S05]  /*0f60*/  BRA.U UP0, `(.L_x_1) ;  /* 0xfffffff500387547 */ /* 0x004fea000b83ffff */
.L_x_0:
[C---:B------:R-:W-:Y:S02]  /*0f70*/  LEA R4, R3.reuse, UR6, 0x3 ;  /* 0x0000000603047c11 */ /* 0x040fe4000f8e18ff */
[C---:B0-----:R-:W-:Y:S02]  /*0f80*/  LEA R2, R0.reuse, UR7, 0x3 ;  /* 0x0000000700027c11 */ /* 0x041fe4000f8e18ff */
[----:B------:R-:W-:Y:S01]  /*0f90*/  LEA R5, R0, R5, 0x1 ;  /* 0x0000000500057211 */ /* 0x000fe200078e08ff */
[----:B------:R-:W-:Y:S01]  /*0fa0*/  LDS.128 R8, [R4+0x1000] ;  /* 0x0010000004087984 */ /* 0x000fe20000000c00 */
[----:B------:R-:W-:-:S03]  /*0fb0*/  LEA R3, R3, UR5, 0x1 ;  /* 0x0000000503037c11 */ /* 0x000fc6000f8e08ff */
[----:B------:R-:W0:Y:S04]  /*0fc0*/  LDS.128 R12, [R2+0x1000] ;  /* 0x00100000020c7984 */ /* 0x000e280000000c00 */
[----:B------:R-:W-:Y:S04]  /*0fd0*/  LDS.128 R16, [R4+0x1200] ;  /* 0x0012000004107984 */ /* 0x000fe80000000c00 */
[----:B------:R-:W1:Y:S04]  /*0fe0*/  LDS.128 R20, [R2+0x1200] ;  /* 0x0012000002147984 */ /* 0x000e680000000c00 */
[----:B------:R-:W-:Y:S01]  /*0ff0*/  LDS.128 R28, [R4+0x1400] ;  /* 0x00140000041c7984 */ /* 0x000fe20000000c00 */
[C---:B0-----:R-:W-:Y:S01]  /*1000*/  FFMA R7, R8.reuse, R12, R33 ;  /* 0x0000000c08077223 */ /* 0x041fe20000000021 */
[C---:B------:R-:W-:Y:S01]  /*1010*/  FFMA R6, R8.reuse, R13, R34 ;  /* 0x0000000d08067223 */ /* 0x040fe20000000022 */
[C---:B------:R-:W-:Y:S01]  /*1020*/  FFMA R27, R8.reuse, R14, R35 ;  /* 0x0000000e081b7223 */ /* 0x040fe20000000023 */
[----:B------:R-:W-:Y:S01]  /*1030*/  FFMA R8, R8, R15, R40 ;  /* 0x0000000f08087223 */ /* 0x000fe20000000028 */
[-C--:B------:R-:W-:Y:S01]  /*1040*/  FFMA R42, R9, R12.reuse, R42 ;  /* 0x0000000c092a7223 */ /* 0x080fe2000000002a */
[C---:B------:R-:W-:Y:S01]  /*1050*/  FFMA R41, R10.reuse, R12, R41 ;  /* 0x0000000c0a297223 */ /* 0x040fe20000000029 */
[C---:B------:R-:W-:Y:S01]  /*1060*/  FFMA R40, R10.reuse, R13, R43 ;  /* 0x0000000d0a287223 */ /* 0x040fe2000000002b */
[C---:B------:R-:W-:Y:S01]  /*1070*/  FFMA R45, R10.reuse, R14, R45 ;  /* 0x0000000e0a2d7223 */ /* 0x040fe2000000002d */
[----:B------:R-:W-:Y:S01]  /*1080*/  FFMA R10, R10, R15, R46 ;  /* 0x0000000f0a0a7223 */ /* 0x000fe2000000002e */
[----:B------:R-:W-:Y:S01]  /*1090*/  FFMA R12, R11, R12, R48 ;  /* 0x0000000c0b0c7223 */ /* 0x000fe20000000030 */
[----:B------:R-:W0:Y:S01]  /*10a0*/  LDS.128 R32, [R2+0x1400] ;  /* 0x0014000002207984 */ /* 0x000e220000000c00 */
[C---:B-1----:R-:W-:Y:S01]  /*10b0*/  FFMA R7, R16.reuse, R20, R7 ;  /* 0x0000001410077223 */ /* 0x042fe20000000007 */
[CC--:B------:R-:W-:Y:S01]  /*10c0*/  FFMA R6, R16.reuse, R21.reuse, R6 ;  /* 0x0000001510067223 */ /* 0x0c0fe20000000006 */
[----:B------:R-:W-:Y:S01]  /*10d0*/  FFMA R27, R16, R22, R27 ;  /* 0x00000016101b7223 */ /* 0x000fe2000000001b */
[-C--:B------:R-:W-:Y:S01]  /*10e0*/  FFMA R42, R17, R20.reuse, R42 ;  /* 0x00000014112a7223 */ /* 0x080fe2000000002a */
[C---:B------:R-:W-:Y:S01]  /*10f0*/  FFMA R41, R18.reuse, R20, R41 ;  /* 0x0000001412297223 */ /* 0x040fe20000000029 */
[C---:B------:R-:W-:Y:S01]  /*1100*/  FFMA R40, R18.reuse, R21, R40 ;  /* 0x0000001512287223 */ /* 0x040fe20000000028 */
[----:B------:R-:W-:Y:S01]  /*1110*/  FFMA R45, R18, R22, R45 ;  /* 0x00000016122d7223 */ /* 0x000fe2000000002d */
[C---:B------:R-:W-:Y:S01]  /*1120*/  FFMA R44, R9.reuse, R13, R44 ;  /* 0x0000000d092c7223 */ /* 0x040fe2000000002c */
[CC--:B------:R-:W-:Y:S01]  /*1130*/  FFMA R37, R9.reuse, R14.reuse, R37 ;  /* 0x0000000e09257223 */ /* 0x0c0fe20000000025 */
[----:B------:R-:W-:Y:S01]  /*1140*/  FFMA R24, R9, R15, R39 ;  /* 0x0000000f09187223 */ /* 0x000fe20000000027 */
[C---:B------:R-:W-:Y:S01]  /*1150*/  FFMA R26, R11.reuse, R13, R26 ;  /* 0x0000000d0b1a7223 */ /* 0x040fe2000000001a */
[C---:B------:R-:W-:Y:S01]  /*1160*/  FFMA R25, R11.reuse, R14, R25 ;  /* 0x0000000e0b197223 */ /* 0x040fe20000000019 */
[----:B------:R-:W-:Y:S01]  /*1170*/  FFMA R38, R11, R15, R38 ;  /* 0x0000000f0b267223 */ /* 0x000fe20000000026 */
[-C--:B------:R-:W-:Y:S01]  /*1180*/  FFMA R16, R16, R23.reuse, R8 ;  /* 0x0000001710107223 */ /* 0x080fe20000000008 */
[-C--:B------:R-:W-:Y:S01]  /*1190*/  FFMA R18, R18, R23.reuse, R10 ;  /* 0x0000001712127223 */ /* 0x080fe2000000000a */
[----:B------:R-:W-:Y:S01]  /*11a0*/  FFMA R20, R19, R20, R12 ;  /* 0x0000001413147223 */ /* 0x000fe2000000000c */
[----:B------:R-:W-:Y:S01]  /*11b0*/  LDS.128 R8, [R2+0x1600] ;  /* 0x0016000002087984 */ /* 0x000fe20000000c00 */
[C---:B------:R-:W-:Y:S01]  /*11c0*/  FFMA R24, R17.reuse, R23, R24 ;  /* 0x0000001711187223 */ /* 0x040fe20000000018 */
[-C--:B------:R-:W-:Y:S01]  /*11d0*/  FFMA R44, R17, R21.reuse, R44 ;  /* 0x00000015112c7223 */ /* 0x080fe2000000002c */
[C---:B------:R-:W-:Y:S01]  /*11e0*/  FFMA R26, R19.reuse, R21, R26 ;  /* 0x00000015131a7223 */ /* 0x040fe2000000001a */
[----:B------:R-:W1:Y:S01]  /*11f0*/  LDS.128 R12, [R4+0x1600] ;  /* 0x00160000040c7984 */ /* 0x000e620000000c00 */
[----:B------:R-:W-:Y:S01]  /*1200*/  FFMA R38, R19, R23, R38 ;  /* 0x0000001713267223 */ /* 0x000fe20000000026 */
[-C--:B------:R-:W-:Y:S01]  /*1210*/  FFMA R37, R17, R22.reuse, R37 ;  /* 0x0000001611257223 */ /* 0x080fe20000000025 */
[----:B------:R-:W-:Y:S01]  /*1220*/  FFMA R25, R19, R22, R25 ;  /* 0x0000001613197223 */ /* 0x000fe20000000019 */
[C---:B0-----:R-:W-:Y:S01]  /*1230*/  FFMA R7, R28.reuse, R32, R7 ;  /* 0x000000201c077223 */ /* 0x041fe20000000007 */
        /* <DEDUP_REMOVED lines=8> */
[-C--:B------:R-:W-:Y:S01]  /*12c0*/  FFMA R46, R31, R32.reuse, R20 ;  /* 0x000000201f2e7223 */ /* 0x080fe20000000014 */
[----:B------:R-:W-:Y:S01]  /*12d0*/  LDS.128 R16, [R2+0x1800] ;  /* 0x0018000002107984 */ /* 0x000fe20000000c00 */
[C---:B------:R-:W-:Y:S01]  /*12e0*/  FFMA R42, R29.reuse, R32, R42 ;  /* 0x000000201d2a7223 */ /* 0x040fe2000000002a */
[-C--:B------:R-:W-:Y:S01]  /*12f0*/  FFMA R44, R29, R33.reuse, R44 ;  /* 0x000000211d2c7223 */ /* 0x080fe2000000002c */
[C---:B------:R-:W-:Y:S01]  /*1300*/  FFMA R32, R31.reuse, R33, R26 ;  /* 0x000000211f207223 */ /* 0x040fe2000000001a */
[----:B------:R-:W0:Y:S01]  /*1310*/  LDS.128 R20, [R4+0x1800] ;  /* 0x0018000004147984 */ /* 0x000e220000000c00 */
[----:B------:R-:W-:Y:S01]  /*1320*/  FFMA R38, R31, R35, R38 ;  /* 0x000000231f267223 */ /* 0x000fe20000000026 */
[-C--:B------:R-:W-:Y:S01]  /*1330*/  FFMA R37, R29, R34.reuse, R37 ;  /* 0x000000221d257223 */ /* 0x080fe20000000025 */
[----:B------:R-:W-:Y:S01]  /*1340*/  FFMA R33, R31, R34, R25 ;  /* 0x000000221f217223 */ /* 0x000fe20000000019 */
[C---:B-1----:R-:W-:Y:S01]  /*1350*/  FFMA R7, R12.reuse, R8, R7 ;  /* 0x000000080c077223 */ /* 0x042fe20000000007 */
[CC--:B------:R-:W-:Y:S01]  /*1360*/  FFMA R6, R12.reuse, R9.reuse, R6 ;  /* 0x000000090c067223 */ /* 0x0c0fe20000000006 */
[----:B------:R-:W-:Y:S01]  /*1370*/  FFMA R35, R12, R10, R27 ;  /* 0x0000000a0c237223 */ /* 0x000fe2000000001b */
[C---:B------:R-:W-:Y:S01]  /*1380*/  FFMA R41, R14.reuse, R8, R41 ;  /* 0x000000080e297223 */ /* 0x040fe20000000029 */
[C---:B------:R-:W-:Y:S01]  /*1390*/  FFMA R40, R14.reuse, R9, R40 ;  /* 0x000000090e287223 */ /* 0x040fe20000000028 */
[----:B------:R-:W-:Y:S01]  /*13a0*/  FFMA R45, R14, R10, R45 ;  /* 0x0000000a0e2d7223 */ /* 0x000fe2000000002d */
[-C--:B------:R-:W-:Y:S01]  /*13b0*/  FFMA R12, R12, R11.reuse, R28 ;  /* 0x0000000b0c0c7223 */ /* 0x080fe2000000001c */
[CC--:B------:R-:W-:Y:S01]  /*13c0*/  FFMA R34, R13.reuse, R11.reuse, R24 ;  /* 0x0000000b0d227223 */ /* 0x0c0fe20000000018 */
[----:B------:R-:W-:Y:S01]  /*13d0*/  FFMA R14, R14, R11, R30 ;  /* 0x0000000b0e0e7223 */ /* 0x000fe2000000001e */
[----:B------:R-:W-:Y:S01]  /*13e0*/  LDS.128 R24, [R4+0x1a00] ;  /* 0x001a000004187984 */ /* 0x000fe20000000c00 */
[C---:B------:R-:W-:Y:S01]  /*13f0*/  FFMA R42, R13.reuse, R8, R42 ;  /* 0x000000080d2a7223 */ /* 0x040fe2000000002a */
[CC--:B------:R-:W-:Y:S01]  /*1400*/  FFMA R44, R13.reuse, R9.reuse, R44 ;  /* 0x000000090d2c7223 */ /* 0x0c0fe2000000002c */
[----:B------:R-:W-:Y:S01]  /*1410*/  FFMA R37, R13, R10, R37 ;  /* 0x0000000a0d257223 */ /* 0x000fe20000000025 */
[----:B------:R-:W1:Y:S01]  /*1420*/  LDS.128 R28, [R2+0x1a00] ;  /* 0x001a0000021c7984 */ /* 0x000e620000000c00 */
[C---:B------:R-:W-:Y:S01]  /*1430*/  FFMA R46, R15.reuse, R8, R46 ;  /* 0x000000080f2e7223 */ /* 0x040fe2000000002e */
[C---:B------:R-:W-:Y:S01]  /*1440*/  FFMA R32, R15.reuse, R9, R32 ;  /* 0x000000090f207223 */ /* 0x040fe20000000020 */
[C---:B------:R-:W-:Y:S01]  /*1450*/  FFMA R33, R15.reuse, R10, R33 ;  /* 0x0000000a0f217223 */ /* 0x040fe20000000021 */
[----:B------:R-:W-:-:S02]  /*1460*/  FFMA R38, R15, R11, R38 ;  /* 0x0000000b0f267223 */ /* 0x000fc40000000026 */
[----:B------:R-:W-:Y:S01]  /*1470*/  LDS.128 R8, [R4+0x1c00] ;  /* 0x001c000004087984 */ /* 0x000fe20000000c00 */
[C---:B0-----:R-:W-:Y:S01]  /*1480*/  FFMA R7, R20.reuse, R16, R7 ;  /* 0x0000001014077223 */ /* 0x041fe20000000007 */
[C---:B------:R-:W-:Y:S01]  /*1490*/  FFMA R6, R20.reuse, R17, R6 ;  /* 0x0000001114067223 */ /* 0x040fe20000000006 */
[C---:B------:R-:W-:Y:S01]  /*14a0*/  FFMA R35, R20.reuse, R18, R35 ;  /* 0x0000001214237223 */ /* 0x040fe20000000023 */
[-C--:B------:R-:W-:Y:S01]  /*14b0*/  FFMA R20, R20, R19.reuse, R12 ;  /* 0x0000001314147223 */ /* 0x080fe2000000000c */
[C---:B------:R-:W-:Y:S01]  /*14c0*/  FFMA R0, R22.reuse, R19, R14 ;  /* 0x0000001316007223 */ /* 0x040fe2000000000e */
[C---:B------:R-:W-:Y:S01]  /*14d0*/  FFMA R42, R21.reuse, R16, R42 ;  /* 0x00000010152a7223 */ /* 0x040fe2000000002a */
[----:B------:R-:W0:Y:S01]  /*14e0*/  LDS.128 R12, [R2+0x1c00] ;  /* 0x001c0000020c7984 */ /* 0x000e220000000c00 */
        /* <DEDUP_REMOVED lines=8> */
[C---:B------:R-:W-:Y:S01]  /*1570*/  FFMA R33, R23.reuse, R18, R33 ;  /* 0x0000001217217223 */ /* 0x040fe20000000021 */
[----:B------:R-:W-:-:S02]  /*1580*/  FFMA R38, R23, R19, R38 ;  /* 0x0000001317267223 */ /* 0x000fc40000000026 */
[----:B------:R-:W-:Y:S01]  /*1590*/  LDS.128 R16, [R4+0x1e00] ;  /* 0x001e000004107984 */ /* 0x000fe20000000c00 */
[C---:B-1----:R-:W-:Y:S01]  /*15a0*/  FFMA R7, R24.reuse, R28, R7 ;  /* 0x0000001c18077223 */ /* 0x042fe20000000007 */
[C---:B------:R-:W-:Y:S01]  /*15b0*/  FFMA R6, R24.reuse, R29, R6 ;  /* 0x0000001d18067223 */ /* 0x040fe20000000006 */
[C---:B------:R-:W-:Y:S01]  /*15c0*/  FFMA R35, R24.reuse, R30, R35 ;  /* 0x0000001e18237223 */ /* 0x040fe20000000023 */
[----:B------:R-:W-:Y:S01]  /*15d0*/  FFMA R24, R24, R31, R20 ;  /* 0x0000001f18187223 */ /* 0x000fe20000000014 */
[C---:B------:R-:W-:Y:S01]  /*15e0*/  FFMA R42, R25.reuse, R28, R42 ;  /* 0x0000001c192a7223 */ /* 0x040fe2000000002a */
[----:B------:R1:W2:Y:S01]  /*15f0*/  LDS.128 R20, [R2+0x1e00] ;  /* 0x001e000002147984 */ /* 0x0002a20000000c00 */
[C---:B------:R-:W-:Y:S01]  /*1600*/  FFMA R44, R25.reuse, R29, R44 ;  /* 0x0000001d192c7223 */ /* 0x040fe2000000002c */
[C---:B------:R-:W-:Y:S01]  /*1610*/  FFMA R37, R25.reuse, R30, R37 ;  /* 0x0000001e19257223 */ /* 0x040fe20000000025 */
[----:B------:R-:W-:Y:S01]  /*1620*/  FFMA R34, R25, R31, R34 ;  /* 0x0000001f19227223 */ /* 0x000fe20000000022 */
[C---:B------:R-:W-:Y:S01]  /*1630*/  IADD3 R25, PT, PT, R3.reuse, 0x40, RZ ;  /* 0x0000004003197810 */ /* 0x040fe20007ffe0ff */
[----:B------:R-:W-:-:S02]  /*1640*/  IMAD R3, R3, R36, R5 ;  /* 0x0000002403037224 */ /* 0x000fc400078e0205 */
[C---:B------:R-:W-:Y:S01]  /*1650*/  FFMA R48, R26.reuse, R29, R40 ;  /* 0x0000001d1a307223 */ /* 0x040fe20000000028 */
[C---:B------:R-:W-:Y:S01]  /*1660*/  FFMA R45, R26.reuse, R30, R45 ;  /* 0x0000001e1a2d7223 */ /* 0x040fe2000000002d */
[C---:B------:R-:W-:Y:S01]  /*1670*/  FFMA R0, R26.reuse, R31, R0 ;  /* 0x0000001f1a007223 */ /* 0x040fe20000000000 */
[----:B------:R-:W-:Y:S02]  /*1680*/  IMAD R5, R25, R36, R5 ;  /* 0x0000002419057224 */ /* 0x000fe400078e0205 */
[-C--:B------:R-:W-:Y:S01]  /*1690*/  FFMA R25, R26, R28.reuse, R41 ;  /* 0x0000001c1a197223 */ /* 0x080fe20000000029 */
[C---:B------:R-:W-:Y:S01]  /*16a0*/  FFMA R46, R27.reuse, R28, R46 ;  /* 0x0000001c1b2e7223 */ /* 0x040fe2000000002e */
[----:B------:R-:W1:Y:S01]  /*16b0*/  LDC.64 R40, c[0x0][0x390] ;  /* 0x0000e400ff287b82 */ /* 0x000e620000000a00 */
[C---:B------:R-:W-:Y:S01]  /*16c0*/  FFMA R32, R27.reuse, R29, R32 ;  /* 0x0000001d1b207223 */ /* 0x040fe20000000020 */
[C---:B------:R-:W-:Y:S01]  /*16d0*/  FFMA R33, R27.reuse, R30, R33 ;  /* 0x0000001e1b217223 */ /* 0x040fe20000000021 */
[----:B------:R-:W-:Y:S01]  /*16e0*/  FFMA R38, R27, R31, R38 ;  /* 0x0000001f1b267223 */ /* 0x000fe20000000026 */
        /* <DEDUP_REMOVED lines=14> */
[----:B------:R-:W-:Y:S01]  /*17d0*/  FFMA R33, R11, R14, R33 ;  /* 0x0000000e0b217223 */ /* 0x000fe20000000021 */
[----:B-1----:R-:W-:-:S04]  /*17e0*/  IMAD.WIDE R2, R3, 0x4, R40 ;  /* 0x0000000403027825 */ /* 0x002fc800078e0228 */
[----:B------:R-:W-:Y:S01]  /*17f0*/  FFMA R38, R11, R15, R38 ;  /* 0x0000000f0b267223 */ /* 0x000fe20000000026 */
[----:B------:R-:W-:-:S04]  /*1800*/  IMAD.WIDE R40, R5, 0x4, R40 ;  /* 0x0000000405287825 */ /* 0x000fc800078e0228 */
[C---:B--2---:R-:W-:Y:S01]  /*1810*/  FFMA R4, R16.reuse, R20, R7 ;  /* 0x0000001410047223 */ /* 0x044fe20000000007 */
        /* <DEDUP_REMOVED lines=11> */
[----:B------:R-:W-:-:S04]  /*18d0*/  IMAD.WIDE R16, R36, 0x4, R2 ;  /* 0x0000000424107825 */ /* 0x000fc800078e0202 */
[C---:B------:R-:W-:Y:S01]  /*18e0*/  FFMA R20, R19.reuse, R20, R46 ;  /* 0x0000001413147223 */ /* 0x040fe2000000002e */
[C---:B------:R-:W-:Y:S01]  /*18f0*/  FFMA R21, R19.reuse, R21, R32 ;  /* 0x0000001513157223 */ /* 0x040fe20000000020 */
[C---:B------:R-:W-:Y:S01]  /*1900*/  FFMA R22, R19.reuse, R22, R33 ;  /* 0x0000001613167223 */ /* 0x040fe20000000021 */
[----:B------:R-:W-:Y:S01]  /*1910*/  FFMA R23, R19, R23, R38 ;  /* 0x0000001713177223 */ /* 0x000fe20000000026 */
[----:B------:R-:W-:Y:S01]  /*1920*/  IMAD.WIDE R36, R36, 0x4, R40 ;  /* 0x0000000424247825 */ /* 0x000fe200078e0228 */
[----:B------:R-:W-:Y:S04]  /*1930*/  STG.E.128 desc[UR14][R2.64], R4 ;  /* 0x0000000402007986 */ /* 0x000fe8000c101d0e */
[----:B------:R-:W-:Y:S04]  /*1940*/  STG.E.128 desc[UR14][R2.64+0x100], R8 ;  /* 0x0001000802007986 */ /* 0x000fe8000c101d0e */
[----:B------:R-:W-:Y:S04]  /*1950*/  STG.E.128 desc[UR14][R16.64], R8 ;  /* 0x0000000810007986 */ /* 0x000fe8000c101d0e */
[----:B------:R-:W-:Y:S04]  /*1960*/  STG.E.128 desc[UR14][R16.64+0x100], R12 ;  /* 0x0001000c10007986 */ /* 0x000fe8000c101d0e */
[----:B------:R-:W-:Y:S04]  /*1970*/  STG.E.128 desc[UR14][R40.64], R12 ;  /* 0x0000000c28007986 */ /* 0x000fe8000c101d0e */
[----:B------:R-:W-:Y:S04]  /*1980*/  STG.E.128 desc[UR14][R40.64+0x100], R20 ;  /* 0x0001001428007986 */ /* 0x000fe8000c101d0e */
[----:B------:R-:W-:Y:S01]  /*1990*/  STG.E.128 desc[UR14][R36.64], R20 ;  /* 0x0000001424007986 */ /* 0x000fe2000c101d0e */
[----:B------:R-:W-:Y:S05]  /*19a0*/  EXIT ;  /* 0x000000000000794d */ /* 0x000fea0003800000 */
.L_x_2:
[----:B------:R-:W-:-:S00]  /*19b0*/  BRA `(.L_x_2) ;  /* 0xfffffffc00fc7947 */ /* 0x000fc0000383ffff */
[----:B------:R-:W-:-:S00]  /*19c0*/  NOP ;  /* 0x0000000000007918 */ /* 0x000fc00000000000 */
        /* <DEDUP_REMOVED lines=11> */
.L_x_3:


//--------------------- .nv.shared._Z8sgemm_V3PfS_S_iii --------------------------
	.section	.nv.shared._Z8sgemm_V3PfS_S_iii,"aw",@nobits
	.sectionflags	@""
	.align	4
.nv.shared._Z8sgemm_V3PfS_S_iii:
	.zero		17408


//--------------------- .nv.shared.reserved.0     --------------------------
	.section	.nv.shared.reserved.0,"aw",@nobits
	.weak		__nv_reservedSMEM_offset_0_alias
	.size		__nv_reservedSMEM_offset_0_alias, 0, 64
	.other		__nv_reservedSMEM_offset_0_alias,@"STO_CUDA_RESERVED_SHARED STV_DEFAULT"
__nv_reservedSMEM_offset_0_alias:
	.zero		0
	.zero		64


//--------------------- .nv.constant0._Z8sgemm_V3PfS_S_iii --------------------------
	.section	.nv.constant0._Z8sgemm_V3PfS_S_iii,"a",@progbits
	.sectionflags	@""
	.align	4
.nv.constant0._Z8sgemm_V3PfS_S_iii:
	.zero		932


//--------------------- SYMBOLS --------------------------

	.type		.nv.reservedSmem.offset0,@object
	.size		.nv.reservedSmem.offset0,0x4
	.type		.nv.reservedSmem.cap,@object
	.size		.nv.reservedSmem.cap,0x4
